//
// Generated by NVIDIA NVVM Compiler
//
// Compiler Build ID: CL-36424714
// Cuda compilation tools, release 13.0, V13.0.88
// Based on NVVM 20.0.0
//

.version 9.0
.target sm_100
.address_size 64

	// .globl	_Z15square_elementsPfS_i
// _ZZ15square_elementsPfS_iE4vOut has been demoted

.visible .entry _Z15square_elementsPfS_i(
	.param .u64 .ptr .align 1 _Z15square_elementsPfS_i_param_0,
	.param .u64 .ptr .align 1 _Z15square_elementsPfS_i_param_1,
	.param .u32 _Z15square_elementsPfS_i_param_2
)
{
	.reg .pred 	%p<13>;
	.reg .b32 	%r<48>;
	.reg .b32 	%f<86>;
	.reg .b64 	%rd<7>;
	// demoted variable
	.shared .align 4 .b8 _ZZ15square_elementsPfS_iE4vOut[64];
	ld.param.u64 	%rd2, [_Z15square_elementsPfS_i_param_0];
	ld.param.u64 	%rd3, [_Z15square_elementsPfS_i_param_1];
	ld.param.u32 	%r22, [_Z15square_elementsPfS_i_param_2];
	cvta.to.global.u64 	%rd1, %rd3;
	mov.u32 	%r23, %ctaid.x;
	mov.u32 	%r24, %ntid.x;
	mov.u32 	%r25, %tid.x;
	mad.lo.s32 	%r1, %r23, %r24, %r25;
	setp.ge.s32 	%p1, %r1, %r22;
	@%p1 bra 	$L__BB0_2;
	cvta.to.global.u64 	%rd4, %rd2;
	mul.wide.s32 	%rd5, %r1, 4;
	add.s64 	%rd6, %rd4, %rd5;
	ld.global.f32 	%f14, [%rd6];
	mul.f32 	%f15, %f14, %f14;
	shl.b32 	%r26, %r1, 2;
	mov.u32 	%r27, _ZZ15square_elementsPfS_iE4vOut;
	add.s32 	%r28, %r27, %r26;
	st.shared.f32 	[%r28], %f15;
$L__BB0_2:
	bar.sync 	0;
	setp.ne.s32 	%p2, %r1, 0;
	@%p2 bra 	$L__BB0_17;
	mov.b32 	%r29, 0;
	st.global.u32 	[%rd1], %r29;
	setp.lt.s32 	%p3, %r22, 1;
	@%p3 bra 	$L__BB0_17;
	and.b32  	%r2, %r22, 15;
	setp.lt.u32 	%p4, %r22, 16;
	mov.b32 	%r44, 0;
	mov.f32 	%f85, 0f00000000;
	@%p4 bra 	$L__BB0_7;
	and.b32  	%r44, %r22, 2147483632;
	mov.u32 	%r32, _ZZ15square_elementsPfS_iE4vOut;
	add.s32 	%r41, %r32, 32;
	neg.s32 	%r42, %r44;
	mov.f32 	%f85, 0f00000000;
$L__BB0_6:
	.pragma "nounroll";
	ld.shared.f32 	%f19, [%r41+-32];
	add.f32 	%f20, %f19, %f85;
	ld.shared.f32 	%f21, [%r41+-28];
	add.f32 	%f22, %f21, %f20;
	ld.shared.f32 	%f23, [%r41+-24];
	add.f32 	%f24, %f23, %f22;
	ld.shared.f32 	%f25, [%r41+-20];
	add.f32 	%f26, %f25, %f24;
	ld.shared.f32 	%f27, [%r41+-16];
	add.f32 	%f28, %f27, %f26;
	ld.shared.f32 	%f29, [%r41+-12];
	add.f32 	%f30, %f29, %f28;
	ld.shared.f32 	%f31, [%r41+-8];
	add.f32 	%f32, %f31, %f30;
	ld.shared.f32 	%f33, [%r41+-4];
	add.f32 	%f34, %f33, %f32;
	ld.shared.f32 	%f35, [%r41];
	add.f32 	%f36, %f35, %f34;
	ld.shared.f32 	%f37, [%r41+4];
	add.f32 	%f38, %f37, %f36;
	ld.shared.f32 	%f39, [%r41+8];
	add.f32 	%f40, %f39, %f38;
	ld.shared.f32 	%f41, [%r41+12];
	add.f32 	%f42, %f41, %f40;
	ld.shared.f32 	%f43, [%r41+16];
	add.f32 	%f44, %f43, %f42;
	ld.shared.f32 	%f45, [%r41+20];
	add.f32 	%f46, %f45, %f44;
	ld.shared.f32 	%f47, [%r41+24];
	add.f32 	%f48, %f47, %f46;
	ld.shared.f32 	%f49, [%r41+28];
	add.f32 	%f85, %f49, %f48;
	add.s32 	%r42, %r42, 16;
	add.s32 	%r41, %r41, 64;
	setp.ne.s32 	%p5, %r42, 0;
	@%p5 bra 	$L__BB0_6;
$L__BB0_7:
	setp.eq.s32 	%p6, %r2, 0;
	@%p6 bra 	$L__BB0_16;
	and.b32  	%r10, %r22, 7;
	setp.lt.u32 	%p7, %r2, 8;
	@%p7 bra 	$L__BB0_10;
	shl.b32 	%r33, %r44, 2;
	mov.u32 	%r34, _ZZ15square_elementsPfS_iE4vOut;
	add.s32 	%r35, %r34, %r33;
	ld.shared.f32 	%f51, [%r35];
	add.f32 	%f52, %f51, %f85;
	ld.shared.f32 	%f53, [%r35+4];
	add.f32 	%f54, %f53, %f52;
	ld.shared.f32 	%f55, [%r35+8];
	add.f32 	%f56, %f55, %f54;
	ld.shared.f32 	%f57, [%r35+12];
	add.f32 	%f58, %f57, %f56;
	ld.shared.f32 	%f59, [%r35+16];
	add.f32 	%f60, %f59, %f58;
	ld.shared.f32 	%f61, [%r35+20];
	add.f32 	%f62, %f61, %f60;
	ld.shared.f32 	%f63, [%r35+24];
	add.f32 	%f64, %f63, %f62;
	ld.shared.f32 	%f65, [%r35+28];
	add.f32 	%f85, %f65, %f64;
	add.s32 	%r44, %r44, 8;
$L__BB0_10:
	setp.eq.s32 	%p8, %r10, 0;
	@%p8 bra 	$L__BB0_16;
	and.b32  	%r13, %r22, 3;
	setp.lt.u32 	%p9, %r10, 4;
	@%p9 bra 	$L__BB0_13;
	shl.b32 	%r36, %r44, 2;
	mov.u32 	%r37, _ZZ15square_elementsPfS_iE4vOut;
	add.s32 	%r38, %r37, %r36;
	ld.shared.f32 	%f67, [%r38];
	add.f32 	%f68, %f67, %f85;
	ld.shared.f32 	%f69, [%r38+4];
	add.f32 	%f70, %f69, %f68;
	ld.shared.f32 	%f71, [%r38+8];
	add.f32 	%f72, %f71, %f70;
	ld.shared.f32 	%f73, [%r38+12];
	add.f32 	%f85, %f73, %f72;
	add.s32 	%r44, %r44, 4;
$L__BB0_13:
	setp.eq.s32 	%p10, %r13, 0;
	@%p10 bra 	$L__BB0_16;
	shl.b32 	%r39, %r44, 2;
	mov.u32 	%r40, _ZZ15square_elementsPfS_iE4vOut;
	add.s32 	%r47, %r40, %r39;
	neg.s32 	%r46, %r13;
$L__BB0_15:
	.pragma "nounroll";
	ld.shared.f32 	%f74, [%r47];
	add.f32 	%f85, %f74, %f85;
	add.s32 	%r47, %r47, 4;
	add.s32 	%r46, %r46, 1;
	setp.ne.s32 	%p11, %r46, 0;
	@%p11 bra 	$L__BB0_15;
$L__BB0_16:
	st.global.f32 	[%rd1], %f85;
$L__BB0_17:
	setp.ne.s32 	%p12, %r1, 0;
	bar.sync 	0;
	@%p12 bra 	$L__BB0_19;
	ld.global.f32 	%f75, [%rd1];
	sqrt.rn.f32 	%f76, %f75;
	st.global.f32 	[%rd1], %f76;
$L__BB0_19:
	ret;

}


// ===== COMPILED SASS (sm_100) =====

	.target	sm_100

	.elftype	@"ET_EXEC"


//--------------------- .note.nv.tkinfo           --------------------------
	.section	.note.nv.tkinfo,"",@"SHT_NOTE"
	.sectionflags	@"SHF_NOTE_NV_TKINFO"
	.tkinfo
        /*0018*/ 	.word	0x00000002
        /*0030*/ 	.string	""
        /*0030*/ 	.string	"ptxas"
        /*0030*/ 	.string	"Cuda compilation tools, release 13.0, V13.0.88"
        /*0030*/ 	.string	"Build cuda_13.0.r13.0/compiler.36424714_0"
        /*0030*/ 	.string	"-arch sm_100 -m 64 "



//--------------------- .note.nv.cuinfo           --------------------------
	.section	.note.nv.cuinfo,"",@"SHT_NOTE"
	.sectionflags	@"SHF_NOTE_NV_CUINFO"
        /*0018*/ 	.short	0x0002
        /*001a*/ 	.short	0x0064
        /*001c*/ 	.short	0x0082
	.zero		2


//--------------------- .nv.info                  --------------------------
	.section	.nv.info,"",@"SHT_CUDA_INFO"
	.align	4


	//----- nvinfo : EIATTR_REGCOUNT
	.align		4
        /*0000*/ 	.byte	0x04, 0x2f
        /*0002*/ 	.short	(.L_1 - .L_0)
	.align		4
.L_0:
        /*0004*/ 	.word	index@(_Z15square_elementsPfS_i)
        /*0008*/ 	.word	0x00000016


	//----- nvinfo : EIATTR_FRAME_SIZE
	.align		4
.L_1:
        /*000c*/ 	.byte	0x04, 0x11
        /*000e*/ 	.short	(.L_3 - .L_2)
	.align		4
.L_2:
        /*0010*/ 	.word	index@($__internal_0_$__cuda_sm20_sqrt_rn_f32_slowpath)
        /*0014*/ 	.word	0x00000000


	//----- nvinfo : EIATTR_FRAME_SIZE
	.align		4
.L_3:
        /*0018*/ 	.byte	0x04, 0x11
        /*001a*/ 	.short	(.L_5 - .L_4)
	.align		4
.L_4:
        /*001c*/ 	.word	index@(_Z15square_elementsPfS_i)
        /*0020*/ 	.word	0x00000000


	//----- nvinfo : EIATTR_MIN_STACK_SIZE
	.align		4
.L_5:
        /*0024*/ 	.byte	0x04, 0x12
        /*0026*/ 	.short	(.L_7 - .L_6)
	.align		4
.L_6:
        /*0028*/ 	.word	index@(_Z15square_elementsPfS_i)
        /*002c*/ 	.word	0x00000000
.L_7:


//--------------------- .nv.compat                --------------------------
	.section	.nv.compat,"",@"SHT_CUDA_COMPAT_INFO"
	.align	4
        /*0000*/ 	.byte	0x02, 0x09, 0x00, 0x00, 0x02, 0x02, 0x01, 0x00, 0x02, 0x05, 0x05, 0x00, 0x03, 0x07, 0x01, 0x01
        /*0010*/ 	.byte	0x02, 0x03, 0x00, 0x00, 0x02, 0x06, 0x01, 0x00, 0x04, 0x0b, 0x08, 0x00, 0x01, 0x00, 0x00, 0x00
        /*0020*/ 	.byte	0x00, 0x00, 0x00, 0x00


//--------------------- .nv.info._Z15square_elementsPfS_i --------------------------
	.section	.nv.info._Z15square_elementsPfS_i,"",@"SHT_CUDA_INFO"
	.sectionflags	@""
	.align	4


	//----- nvinfo : EIATTR_CUDA_API_VERSION
	.align		4
        /*0000*/ 	.byte	0x04, 0x37
        /*0002*/ 	.short	(.L_9 - .L_8)
.L_8:
        /*0004*/ 	.word	0x00000082


	//----- nvinfo : EIATTR_KPARAM_INFO
	.align		4
.L_9:
        /*0008*/ 	.byte	0x04, 0x17
        /*000a*/ 	.short	(.L_11 - .L_10)
.L_10:
        /*000c*/ 	.word	0x00000000
        /*0010*/ 	.short	0x0002
        /*0012*/ 	.short	0x0010
        /*0014*/ 	.byte	0x00, 0xf0, 0x11, 0x00


	//----- nvinfo : EIATTR_KPARAM_INFO
	.align		4
.L_11:
        /*0018*/ 	.byte	0x04, 0x17
        /*001a*/ 	.short	(.L_13 - .L_12)
.L_12:
        /*001c*/ 	.word	0x00000000
        /*0020*/ 	.short	0x0001
        /*0022*/ 	.short	0x0008
        /*0024*/ 	.byte	0x00, 0xf5, 0x21, 0x00


	//----- nvinfo : EIATTR_KPARAM_INFO
	.align		4
.L_13:
        /*0028*/ 	.byte	0x04, 0x17
        /*002a*/ 	.short	(.L_15 - .L_14)
.L_14:
        /*002c*/ 	.word	0x00000000
        /*0030*/ 	.short	0x0000
        /*0032*/ 	.short	0x0000
        /*0034*/ 	.byte	0x00, 0xf5, 0x21, 0x00


	//----- nvinfo : EIATTR_SPARSE_MMA_MASK
	.align		4
.L_15:
        /*0038*/ 	.byte	0x03, 0x50
        /*003a*/ 	.short	0x0000


	//----- nvinfo : EIATTR_MAXREG_COUNT
	.align		4
        /*003c*/ 	.byte	0x03, 0x1b
        /*003e*/ 	.short	0x00ff


	//----- nvinfo : EIATTR_NUM_BARRIERS
	.align		4
        /*0040*/ 	.byte	0x02, 0x4c
        /*0042*/ 	.byte	0x01
	.zero		1


	//----- nvinfo : EIATTR_MERCURY_ISA_VERSION
	.align		4
        /*0044*/ 	.byte	0x03, 0x5f
        /*0046*/ 	.short	0x0101


	//----- nvinfo : EIATTR_VRC_CTA_INIT_COUNT
	.align		4
        /*0048*/ 	.byte	0x02, 0x4a
	.zero		1
	.zero		1


	//----- nvinfo : EIATTR_EXIT_INSTR_OFFSETS
	.align		4
        /*004c*/ 	.byte	0x04, 0x1c
        /*004e*/ 	.short	(.L_17 - .L_16)


	//   ....[0]....
.L_16:
        /*0050*/ 	.word	0x00000730


	//   ....[1]....
        /*0054*/ 	.word	0x00000830


	//----- nvinfo : EIATTR_CRS_STACK_SIZE
	.align		4
.L_17:
        /*0058*/ 	.byte	0x04, 0x1e
        /*005a*/ 	.short	(.L_19 - .L_18)
.L_18:
        /*005c*/ 	.word	0x00000000


	//----- nvinfo : EIATTR_CBANK_PARAM_SIZE
	.align		4
.L_19:
        /*0060*/ 	.byte	0x03, 0x19
        /*0062*/ 	.short	0x0014


	//----- nvinfo : EIATTR_PARAM_CBANK
	.align		4
        /*0064*/ 	.byte	0x04, 0x0a
        /*0066*/ 	.short	(.L_21 - .L_20)
	.align		4
.L_20:
        /*0068*/ 	.word	index@(.nv.constant0._Z15square_elementsPfS_i)
        /*006c*/ 	.short	0x0380
        /*006e*/ 	.short	0x0014


	//----- nvinfo : EIATTR_SW_WAR
	.align		4
.L_21:
        /*0070*/ 	.byte	0x04, 0x36
        /*0072*/ 	.short	(.L_23 - .L_22)
.L_22:
        /*0074*/ 	.word	0x00000008
.L_23:


//--------------------- .nv.callgraph             --------------------------
	.section	.nv.callgraph,"",@"SHT_CUDA_CALLGRAPH"
	.align	4
	.sectionentsize	8
	.align		4
        /*0000*/ 	.word	0x00000000
	.align		4
        /*0004*/ 	.word	0xffffffff
	.align		4
        /*0008*/ 	.word	0x00000000
	.align		4
        /*000c*/ 	.word	0xfffffffe
	.align		4
        /*0010*/ 	.word	0x00000000
	.align		4
        /*0014*/ 	.word	0xfffffffd
	.align		4
        /*0018*/ 	.word	0x00000000
	.align		4
        /*001c*/ 	.word	0xfffffffc


//--------------------- .text._Z15square_elementsPfS_i --------------------------
	.section	.text._Z15square_elementsPfS_i,"ax",@progbits
	.align	128
        .global         _Z15square_elementsPfS_i
        .type           _Z15square_elementsPfS_i,@function
        .size           _Z15square_elementsPfS_i,(.L_x_14 - _Z15square_elementsPfS_i)
        .other          _Z15square_elementsPfS_i,@"STO_CUDA_ENTRY STV_DEFAULT"
_Z15square_elementsPfS_i:
.text._Z15square_elementsPfS_i:
[----:B------:R-:W-:Y:S01]  /*0000*/  LDC R1, c[0x0][0x37c] ;  /* 0x0000df00ff017b82 */ /* 0x000fe20000000800 */
[----:B------:R-:W0:Y:S07]  /*0010*/  S2R R0, SR_TID.X ;  /* 0x0000000000007919 */ /* 0x000e2e0000002100 */
[----:B------:R-:W0:Y:S01]  /*0020*/  S2UR UR4, SR_CTAID.X ;  /* 0x00000000000479c3 */ /* 0x000e220000002500 */
[----:B------:R-:W1:Y:S01]  /*0030*/  LDCU UR9, c[0x0][0x390] ;  /* 0x00007200ff0977ac */ /* 0x000e620008000800 */
[----:B------:R-:W-:Y:S01]  /*0040*/  BSSY.RECONVERGENT B0, `(.L_x_0) ;  /* 0x000000f000007945 */ /* 0x000fe20003800200 */
[----:B------:R-:W2:Y:S05]  /*0050*/  LDCU.64 UR10, c[0x0][0x358] ;  /* 0x00006b00ff0a77ac */ /* 0x000eaa0008000a00 */
[----:B------:R-:W0:Y:S02]  /*0060*/  LDC R5, c[0x0][0x360] ;  /* 0x0000d800ff057b82 */ /* 0x000e240000000800 */
[----:B0-----:R-:W-:-:S05]  /*0070*/  IMAD R5, R5, UR4, R0 ;  /* 0x0000000405057c24 */ /* 0x001fca000f8e0200 */
[----:B-1----:R-:W-:-:S13]  /*0080*/  ISETP.GE.AND P0, PT, R5, UR9, PT ;  /* 0x0000000905007c0c */ /* 0x002fda000bf06270 */
[----:B--2---:R-:W-:Y:S05]  /*0090*/  @P0 BRA `(.L_x_1) ;  /* 0x0000000000240947 */ /* 0x004fea0003800000 */
[----:B------:R-:W0:Y:S02]  /*00a0*/  LDC.64 R2, c[0x0][0x380] ;  /* 0x0000e000ff027b82 */ /* 0x000e240000000a00 */
[----:B0-----:R-:W-:-:S06]  /*00b0*/  IMAD.WIDE R2, R5, 0x4, R2 ;  /* 0x0000000405027825 */ /* 0x001fcc00078e0202 */
[----:B------:R-:W2:Y:S01]  /*00c0*/  LDG.E R2, desc[UR10][R2.64] ;  /* 0x0000000a02027981 */ /* 0x000ea2000c1e1900 */
[----:B------:R-:W0:Y:S01]  /*00d0*/  S2UR UR5, SR_CgaCtaId ;  /* 0x00000000000579c3 */ /* 0x000e220000008800 */
[----:B------:R-:W-:Y:S02]  /*00e0*/  UMOV UR4, 0x400 ;  /* 0x0000040000047882 */ /* 0x000fe40000000000 */
[----:B0-----:R-:W-:-:S06]  /*00f0*/  ULEA UR4, UR5, UR4, 0x18 ;  /* 0x0000000405047291 */ /* 0x001fcc000f8ec0ff */
[----:B------:R-:W-:Y:S01]  /*0100*/  LEA R7, R5, UR4, 0x2 ;  /* 0x0000000405077c11 */ /* 0x000fe2000f8e10ff */
[----:B--2---:R-:W-:-:S05]  /*0110*/  FMUL R0, R2, R2 ;  /* 0x0000000202007220 */ /* 0x004fca0000400000 */
[----:B------:R0:W-:Y:S02]  /*0120*/  STS [R7], R0 ;  /* 0x0000000007007388 */ /* 0x0001e40000000800 */
.L_x_1:
[----:B------:R-:W-:Y:S05]  /*0130*/  BSYNC.RECONVERGENT B0 ;  /* 0x0000000000007941 */ /* 0x000fea0003800200 */
.L_x_0:
[----:B------:R-:W-:Y:S01]  /*0140*/  BAR.SYNC.DEFER_BLOCKING 0x0 ;  /* 0x0000000000007b1d */ /* 0x000fe20000010000 */
[----:B------:R-:W-:-:S05]  /*0150*/  ISETP.NE.AND P0, PT, R5, RZ, PT ;  /* 0x000000ff0500720c */ /* 0x000fca0003f05270 */
[----:B------:R-:W-:Y:S08]  /*0160*/  BSSY.RECONVERGENT B0, `(.L_x_2) ;  /* 0x000005b000007945 */ /* 0x000ff00003800200 */
[----:B------:R-:W-:Y:S05]  /*0170*/  @P0 BRA `(.L_x_3) ;  /* 0x0000000400640947 */ /* 0x000fea0003800000 */
[----:B------:R-:W1:Y:S01]  /*0180*/  LDC.64 R2, c[0x0][0x388] ;  /* 0x0000e200ff027b82 */ /* 0x000e620000000a00 */
[----:B------:R-:W-:Y:S01]  /*0190*/  UISETP.GE.AND UP0, UPT, UR9, 0x1, UPT ;  /* 0x000000010900788c */ /* 0x000fe2000bf06270 */
[----:B-1----:R1:W-:Y:S08]  /*01a0*/  STG.E desc[UR10][R2.64], RZ ;  /* 0x000000ff02007986 */ /* 0x0023f0000c10190a */
[----:B------:R-:W-:Y:S05]  /*01b0*/  BRA.U !UP0, `(.L_x_3) ;  /* 0x0000000508547547 */ /* 0x000fea000b800000 */
[----:B------:R-:W-:Y:S01]  /*01c0*/  UISETP.GE.U32.AND UP1, UPT, UR9, 0x10, UPT ;  /* 0x000000100900788c */ /* 0x000fe2000bf26070 */
[----:B------:R-:W-:Y:S01]  /*01d0*/  HFMA2 R19, -RZ, RZ, 0, 0 ;  /* 0x00000000ff137431 */ /* 0x000fe200000001ff */
[----:B------:R-:W-:Y:S01]  /*01e0*/  ULOP3.LUT UR7, UR9, 0xf, URZ, 0xc0, !UPT ;  /* 0x0000000f09077892 */ /* 0x000fe2000f8ec0ff */
[----:B------:R-:W-:-:S03]  /*01f0*/  UMOV UR4, URZ ;  /* 0x000000ff00047c82 */ /* 0x000fc60008000000 */
[----:B------:R-:W-:-:S03]  /*0200*/  UISETP.NE.AND UP0, UPT, UR7, URZ, UPT ;  /* 0x000000ff0700728c */ /* 0x000fc6000bf05270 */
[----:B------:R-:W-:Y:S08]  /*0210*/  BRA.U !UP1, `(.L_x_4) ;  /* 0x00000001097c7547 */ /* 0x000ff0000b800000 */
[----:B------:R-:W2:Y:S01]  /*0220*/  S2UR UR6, SR_CgaCtaId ;  /* 0x00000000000679c3 */ /* 0x000ea20000008800 */
[----:B------:R-:W-:Y:S01]  /*0230*/  UMOV UR5, 0x400 ;  /* 0x0000040000057882 */ /* 0x000fe20000000000 */
[----:B------:R-:W-:Y:S01]  /*0240*/  ULOP3.LUT UR4, UR9, 0x7ffffff0, URZ, 0xc0, !UPT ;  /* 0x7ffffff009047892 */ /* 0x000fe2000f8ec0ff */
[----:B------:R-:W-:Y:S01]  /*0250*/  MOV R19, RZ ;  /* 0x000000ff00137202 */ /* 0x000fe20000000f00 */
[----:B--2---:R-:W-:Y:S02]  /*0260*/  ULEA UR5, UR6, UR5, 0x18 ;  /* 0x0000000506057291 */ /* 0x004fe4000f8ec0ff */
[----:B------:R-:W-:Y:S02]  /*0270*/  UIADD3 UR6, UPT, UPT, -UR4, URZ, URZ ;  /* 0x000000ff04067290 */ /* 0x000fe4000fffe1ff */
[----:B------:R-:W-:-:S12]  /*0280*/  UIADD3 UR5, UPT, UPT, UR5, 0x20, URZ ;  /* 0x0000002005057890 */ /* 0x000fd8000fffe0ff */
.L_x_5:
[----:B------:R-:W2:Y:S01]  /*0290*/  LDS.128 R12, [UR5+-0x20] ;  /* 0xffffe005ff0c7984 */ /* 0x000ea20008000c00 */
[----:B------:R-:W-:-:S03]  /*02a0*/  UIADD3 UR6, UPT, UPT, UR6, 0x10, URZ ;  /* 0x0000001006067890 */ /* 0x000fc6000fffe0ff */
[----:B------:R-:W3:Y:S01]  /*02b0*/  LDS.128 R8, [UR5+-0x10] ;  /* 0xfffff005ff087984 */ /* 0x000ee20008000c00 */
[----:B------:R-:W-:-:S03]  /*02c0*/  UISETP.NE.AND UP1, UPT, UR6, URZ, UPT ;  /* 0x000000ff0600728c */ /* 0x000fc6000bf25270 */
[----:B0-----:R-:W0:Y:S01]  /*02d0*/  LDS.128 R4, [UR5] ;  /* 0x00000005ff047984 */ /* 0x001e220008000c00 */
[----:B--2---:R-:W-:-:S03]  /*02e0*/  FADD R12, R12, R19 ;  /* 0x000000130c0c7221 */ /* 0x004fc60000000000 */
[----:B------:R-:W2:Y:S01]  /*02f0*/  LDS.128 R16, [UR5+0x10] ;  /* 0x00001005ff107984 */ /* 0x000ea20008000c00 */
[----:B------:R-:W-:Y:S01]  /*0300*/  UIADD3 UR5, UPT, UPT, UR5, 0x40, URZ ;  /* 0x0000004005057890 */ /* 0x000fe2000fffe0ff */
[----:B------:R-:W-:-:S04]  /*0310*/  FADD R13, R12, R13 ;  /* 0x0000000d0c0d7221 */ /* 0x000fc80000000000 */
[----:B------:R-:W-:-:S04]  /*0320*/  FADD R14, R13, R14 ;  /* 0x0000000e0d0e7221 */ /* 0x000fc80000000000 */
[----:B------:R-:W-:-:S04]  /*0330*/  FADD R15, R14, R15 ;  /* 0x0000000f0e0f7221 */ /* 0x000fc80000000000 */
[----:B---3--:R-:W-:-:S04]  /*0340*/  FADD R8, R15, R8 ;  /* 0x000000080f087221 */ /* 0x008fc80000000000 */
[----:B------:R-:W-:-:S04]  /*0350*/  FADD R9, R8, R9 ;  /* 0x0000000908097221 */ /* 0x000fc80000000000 */
[----:B------:R-:W-:-:S04]  /*0360*/  FADD R10, R9, R10 ;  /* 0x0000000a090a7221 */ /* 0x000fc80000000000 */
[----:B------:R-:W-:-:S04]  /*0370*/  FADD R11, R10, R11 ;  /* 0x0000000b0a0b7221 */ /* 0x000fc80000000000 */
[----:B0-----:R-:W-:-:S04]  /*0380*/  FADD R4, R11, R4 ;  /* 0x000000040b047221 */ /* 0x001fc80000000000 */
[----:B------:R-:W-:-:S04]  /*0390*/  FADD R5, R4, R5 ;  /* 0x0000000504057221 */ /* 0x000fc80000000000 */
[----:B------:R-:W-:-:S04]  /*03a0*/  FADD R6, R5, R6 ;  /* 0x0000000605067221 */ /* 0x000fc80000000000 */
[----:B------:R-:W-:-:S04]  /*03b0*/  FADD R7, R6, R7 ;  /* 0x0000000706077221 */ /* 0x000fc80000000000 */
[----:B--2---:R-:W-:-:S04]  /*03c0*/  FADD R16, R7, R16 ;  /* 0x0000001007107221 */ /* 0x004fc80000000000 */
[----:B------:R-:W-:-:S04]  /*03d0*/  FADD R17, R16, R17 ;  /* 0x0000001110117221 */ /* 0x000fc80000000000 */
[----:B------:R-:W-:-:S04]  /*03e0*/  FADD R18, R17, R18 ;  /* 0x0000001211127221 */ /* 0x000fc80000000000 */
[----:B------:R-:W-:Y:S01]  /*03f0*/  FADD R19, R18, R19 ;  /* 0x0000001312137221 */ /* 0x000fe20000000000 */
[----:B------:R-:W-:Y:S06]  /*0400*/  BRA.U UP1, `(.L_x_5) ;  /* 0xfffffffd01a07547 */ /* 0x000fec000b83ffff */
.L_x_4:
[----:B------:R-:W-:Y:S05]  /*0410*/  BRA.U !UP0, `(.L_x_6) ;  /* 0x0000000108b87547 */ /* 0x000fea000b800000 */
[----:B------:R-:W-:Y:S02]  /*0420*/  UISETP.GE.U32.AND UP0, UPT, UR7, 0x8, UPT ;  /* 0x000000080700788c */ /* 0x000fe4000bf06070 */
[----:B------:R-:W-:-:S04]  /*0430*/  ULOP3.LUT UR8, UR9, 0x7, URZ, 0xc0, !UPT ;  /* 0x0000000709087892 */ /* 0x000fc8000f8ec0ff */
[----:B------:R-:W-:-:S03]  /*0440*/  UISETP.NE.AND UP1, UPT, UR8, URZ, UPT ;  /* 0x000000ff0800728c */ /* 0x000fc6000bf25270 */
[----:B------:R-:W-:Y:S08]  /*0450*/  BRA.U !UP0, `(.L_x_7) ;  /* 0x00000001083c7547 */ /* 0x000ff0000b800000 */
[----:B------:R-:W2:Y:S01]  /*0460*/  S2UR UR6, SR_CgaCtaId ;  /* 0x00000000000679c3 */ /* 0x000ea20000008800 */
[----:B------:R-:W-:Y:S02]  /*0470*/  UMOV UR5, 0x400 ;  /* 0x0000040000057882 */ /* 0x000fe40000000000 */
[----:B--2---:R-:W-:-:S04]  /*0480*/  ULEA UR5, UR6, UR5, 0x18 ;  /* 0x0000000506057291 */ /* 0x004fc8000f8ec0ff */
[----:B------:R-:W-:Y:S02]  /*0490*/  ULEA UR5, UR4, UR5, 0x2 ;  /* 0x0000000504057291 */ /* 0x000fe4000f8e10ff */
[----:B------:R-:W-:-:S07]  /*04a0*/  UIADD3 UR4, UPT, UPT, UR4, 0x8, URZ ;  /* 0x0000000804047890 */ /* 0x000fce000fffe0ff */
[----:B------:R-:W2:Y:S04]  /*04b0*/  LDS.128 R8, [UR5] ;  /* 0x00000005ff087984 */ /* 0x000ea80008000c00 */
[----:B0-----:R-:W0:Y:S01]  /*04c0*/  LDS.128 R4, [UR5+0x10] ;  /* 0x00001005ff047984 */ /* 0x001e220008000c00 */
[----:B--2---:R-:W-:-:S04]  /*04d0*/  FADD R8, R19, R8 ;  /* 0x0000000813087221 */ /* 0x004fc80000000000 */
[----:B------:R-:W-:-:S04]  /*04e0*/  FADD R9, R8, R9 ;  /* 0x0000000908097221 */ /* 0x000fc80000000000 */
[----:B------:R-:W-:-:S04]  /*04f0*/  FADD R10, R9, R10 ;  /* 0x0000000a090a7221 */ /* 0x000fc80000000000 */
[----:B------:R-:W-:-:S04]  /*0500*/  FADD R11, R10, R11 ;  /* 0x0000000b0a0b7221 */ /* 0x000fc80000000000 */
[----:B0-----:R-:W-:-:S04]  /*0510*/  FADD R4, R11, R4 ;  /* 0x000000040b047221 */ /* 0x001fc80000000000 */
[----:B------:R-:W-:-:S04]  /*0520*/  FADD R5, R4, R5 ;  /* 0x0000000504057221 */ /* 0x000fc80000000000 */
[----:B------:R-:W-:-:S04]  /*0530*/  FADD R6, R5, R6 ;  /* 0x0000000605067221 */ /* 0x000fc80000000000 */
[----:B------:R-:W-:-:S07]  /*0540*/  FADD R19, R6, R7 ;  /* 0x0000000706137221 */ /* 0x000fce0000000000 */
.L_x_7:
        /* <DEDUP_REMOVED lines=10> */
[----:B0-----:R-:W0:Y:S02]  /*05f0*/  LDS.128 R4, [UR6] ;  /* 0x00000006ff047984 */ /* 0x001e240008000c00 */
[----:B0-----:R-:W-:-:S04]  /*0600*/  FADD R4, R19, R4 ;  /* 0x0000000413047221 */ /* 0x001fc80000000000 */
[----:B------:R-:W-:-:S04]  /*0610*/  FADD R5, R4, R5 ;  /* 0x0000000504057221 */ /* 0x000fc80000000000 */
[----:B------:R-:W-:-:S04]  /*0620*/  FADD R6, R5, R6 ;  /* 0x0000000605067221 */ /* 0x000fc80000000000 */
[----:B------:R-:W-:-:S07]  /*0630*/  FADD R19, R6, R7 ;  /* 0x0000000706137221 */ /* 0x000fce0000000000 */
.L_x_8:
[----:B------:R-:W-:Y:S05]  /*0640*/  BRA.U !UP1, `(.L_x_6) ;  /* 0x00000001092c7547 */ /* 0x000fea000b800000 */
[----:B------:R-:W2:Y:S01]  /*0650*/  S2UR UR7, SR_CgaCtaId ;  /* 0x00000000000779c3 */ /* 0x000ea20000008800 */
[----:B------:R-:W-:Y:S01]  /*0660*/  UMOV UR6, 0x400 ;  /* 0x0000040000067882 */ /* 0x000fe20000000000 */
[----:B------:R-:W-:Y:S02]  /*0670*/  UIADD3 UR5, UPT, UPT, -UR5, URZ, URZ ;  /* 0x000000ff05057290 */ /* 0x000fe4000fffe1ff */
[----:B--2---:R-:W-:-:S04]  /*0680*/  ULEA UR6, UR7, UR6, 0x18 ;  /* 0x0000000607067291 */ /* 0x004fc8000f8ec0ff */
[----:B------:R-:W-:-:S12]  /*0690*/  ULEA UR4, UR4, UR6, 0x2 ;  /* 0x0000000604047291 */ /* 0x000fd8000f8e10ff */
.L_x_9:
[----:B0-----:R-:W0:Y:S01]  /*06a0*/  LDS R0, [UR4] ;  /* 0x00000004ff007984 */ /* 0x001e220008000800 */
[----:B------:R-:W-:Y:S02]  /*06b0*/  UIADD3 UR5, UPT, UPT, UR5, 0x1, URZ ;  /* 0x0000000105057890 */ /* 0x000fe4000fffe0ff */
[----:B------:R-:W-:Y:S02]  /*06c0*/  UIADD3 UR4, UPT, UPT, UR4, 0x4, URZ ;  /* 0x0000000404047890 */ /* 0x000fe4000fffe0ff */
[----:B------:R-:W-:Y:S01]  /*06d0*/  UISETP.NE.AND UP0, UPT, UR5, URZ, UPT ;  /* 0x000000ff0500728c */ /* 0x000fe2000bf05270 */
[----:B0-----:R-:W-:-:S08]  /*06e0*/  FADD R19, R0, R19 ;  /* 0x0000001300137221 */ /* 0x001fd00000000000 */
[----:B------:R-:W-:Y:S05]  /*06f0*/  BRA.U UP0, `(.L_x_9) ;  /* 0xfffffffd00e87547 */ /* 0x000fea000b83ffff */
.L_x_6:
[----:B------:R2:W-:Y:S02]  /*0700*/  STG.E desc[UR10][R2.64], R19 ;  /* 0x0000001302007986 */ /* 0x0005e4000c10190a */
.L_x_3:
[----:B------:R-:W-:Y:S05]  /*0710*/  BSYNC.RECONVERGENT B0 ;  /* 0x0000000000007941 */ /* 0x000fea0003800200 */
.L_x_2:
[----:B------:R-:W-:Y:S06]  /*0720*/  BAR.SYNC.DEFER_BLOCKING 0x0 ;  /* 0x0000000000007b1d */ /* 0x000fec0000010000 */
[----:B------:R-:W-:Y:S05]  /*0730*/  @P0 EXIT ;  /* 0x000000000000094d */ /* 0x000fea0003800000 */
[----:B-12---:R-:W0:Y:S02]  /*0740*/  LDC.64 R2, c[0x0][0x388] ;  /* 0x0000e200ff027b82 */ /* 0x006e240000000a00 */
[----:B0-----:R-:W2:Y:S02]  /*0750*/  LDG.E R0, desc[UR10][R2.64] ;  /* 0x0000000a02007981 */ /* 0x001ea4000c1e1900 */
[----:B--2---:R-:W-:Y:S01]  /*0760*/  IADD3 R4, PT, PT, R0, -0xd000000, RZ ;  /* 0xf300000000047810 */ /* 0x004fe20007ffe0ff */
[----:B------:R0:W1:Y:S03]  /*0770*/  MUFU.RSQ R5, R0 ;  /* 0x0000000000057308 */ /* 0x0000660000001400 */
[----:B------:R-:W-:-:S13]  /*0780*/  ISETP.GT.U32.AND P0, PT, R4, 0x727fffff, PT ;  /* 0x727fffff0400780c */ /* 0x000fda0003f04070 */
[----:B0-----:R-:W-:Y:S05]  /*0790*/  @!P0 BRA `(.L_x_10) ;  /* 0x00000000000c8947 */ /* 0x001fea0003800000 */
[----:B------:R-:W-:-:S07]  /*07a0*/  MOV R4, 0x7c0 ;  /* 0x000007c000047802 */ /* 0x000fce0000000f00 */
[----:B-1----:R-:W-:Y:S05]  /*07b0*/  CALL.REL.NOINC `($__internal_0_$__cuda_sm20_sqrt_rn_f32_slowpath) ;  /* 0x0000000000207944 */ /* 0x002fea0003c00000 */
[----:B------:R-:W-:Y:S05]  /*07c0*/  BRA `(.L_x_11) ;  /* 0x0000000000107947 */ /* 0x000fea0003800000 */
.L_x_10:
[----:B-1----:R-:W-:Y:S01]  /*07d0*/  FMUL.FTZ R3, R0, R5 ;  /* 0x0000000500037220 */ /* 0x002fe20000410000 */
[----:B------:R-:W-:-:S03]  /*07e0*/  FMUL.FTZ R5, R5, 0.5 ;  /* 0x3f00000005057820 */ /* 0x000fc60000410000 */
[----:B------:R-:W-:-:S04]  /*07f0*/  FFMA R0, -R3, R3, R0 ;  /* 0x0000000303007223 */ /* 0x000fc80000000100 */
[----:B------:R-:W-:-:S07]  /*0800*/  FFMA R5, R0, R5, R3 ;  /* 0x0000000500057223 */ /* 0x000fce0000000003 */
.L_x_11:
[----:B------:R-:W0:Y:S02]  /*0810*/  LDC.64 R2, c[0x0][0x388] ;  /* 0x0000e200ff027b82 */ /* 0x000e240000000a00 */
[----:B0-----:R-:W-:Y:S01]  /*0820*/  STG.E desc[UR10][R2.64], R5 ;  /* 0x0000000502007986 */ /* 0x001fe2000c10190a */
[----:B------:R-:W-:Y:S05]  /*0830*/  EXIT ;  /* 0x000000000000794d */ /* 0x000fea0003800000 */
        .weak           $__internal_0_$__cuda_sm20_sqrt_rn_f32_slowpath
        .type           $__internal_0_$__cuda_sm20_sqrt_rn_f32_slowpath,@function
        .size           $__internal_0_$__cuda_sm20_sqrt_rn_f32_slowpath,(.L_x_14 - $__internal_0_$__cuda_sm20_sqrt_rn_f32_slowpath)
$__internal_0_$__cuda_sm20_sqrt_rn_f32_slowpath:
[----:B------:R-:W-:-:S13]  /*0840*/  LOP3.LUT P0, RZ, R0, 0x7fffffff, RZ, 0xc0, !PT ;  /* 0x7fffffff00ff7812 */ /* 0x000fda000780c0ff */
[----:B------:R-:W-:Y:S01]  /*0850*/  @!P0 MOV R2, R0 ;  /* 0x0000000000028202 */ /* 0x000fe20000000f00 */
[----:B------:R-:W-:Y:S06]  /*0860*/  @!P0 BRA `(.L_x_12) ;  /* 0x0000000000448947 */ /* 0x000fec0003800000 */
[----:B------:R-:W-:-:S13]  /*0870*/  FSETP.GEU.FTZ.AND P0, PT, R0, RZ, PT ;  /* 0x000000ff0000720b */ /* 0x000fda0003f1e000 */
[----:B------:R-:W-:Y:S01]  /*0880*/  @!P0 MOV R2, 0x7fffffff ;  /* 0x7fffffff00028802 */ /* 0x000fe20000000f00 */
[----:B------:R-:W-:Y:S06]  /*0890*/  @!P0 BRA `(.L_x_12) ;  /* 0x0000000000388947 */ /* 0x000fec0003800000 */
[----:B------:R-:W-:-:S13]  /*08a0*/  FSETP.GTU.FTZ.AND P0, PT, |R0|, +INF , PT ;  /* 0x7f8000000000780b */ /* 0x000fda0003f1c200 */
[----:B------:R-:W-:Y:S01]  /*08b0*/  @P0 FADD.FTZ R2, R0, 1 ;  /* 0x3f80000000020421 */ /* 0x000fe20000010000 */
[----:B------:R-:W-:Y:S06]  /*08c0*/  @P0 BRA `(.L_x_12) ;  /* 0x00000000002c0947 */ /* 0x000fec0003800000 */
[----:B------:R-:W-:-:S13]  /*08d0*/  FSETP.NEU.FTZ.AND P0, PT, |R0|, +INF , PT ;  /* 0x7f8000000000780b */ /* 0x000fda0003f1d200 */
[----:B------:R-:W-:Y:S01]  /*08e0*/  @!P0 MOV R2, R0 ;  /* 0x0000000000028202 */ /* 0x000fe20000000f00 */
[----:B------:R-:W-:Y:S06]  /*08f0*/  @!P0 BRA `(.L_x_12) ;  /* 0x0000000000208947 */ /* 0x000fec0003800000 */
[----:B------:R-:W-:-:S04]  /*0900*/  FFMA R0, R0, 1.84467440737095516160e+19, RZ ;  /* 0x5f80000000007823 */ /* 0x000fc800000000ff */
[----:B------:R-:W0:Y:S02]  /*0910*/  MUFU.RSQ R3, R0 ;  /* 0x0000000000037308 */ /* 0x000e240000001400 */
[----:B0-----:R-:W-:Y:S01]  /*0920*/  FMUL.FTZ R5, R0, R3 ;  /* 0x0000000300057220 */ /* 0x001fe20000410000 */
[----:B------:R-:W-:-:S03]  /*0930*/  FMUL.FTZ R3, R3, 0.5 ;  /* 0x3f00000003037820 */ /* 0x000fc60000410000 */
[----:B------:R-:W-:-:S04]  /*0940*/  FADD.FTZ R2, -R5, -RZ ;  /* 0x800000ff05027221 */ /* 0x000fc80000010100 */
[----:B------:R-:W-:-:S04]  /*0950*/  FFMA R2, R5, R2, R0 ;  /* 0x0000000205027223 */ /* 0x000fc80000000000 */
[----:B------:R-:W-:-:S04]  /*0960*/  FFMA R2, R2, R3, R5 ;  /* 0x0000000302027223 */ /* 0x000fc80000000005 */
[----:B------:R-:W-:-:S07]  /*0970*/  FMUL.FTZ R2, R2, 2.3283064365386962891e-10 ;  /* 0x2f80000002027820 */ /* 0x000fce0000410000 */
.L_x_12:
[----:B------:R-:W-:Y:S01]  /*0980*/  HFMA2 R3, -RZ, RZ, 0, 0 ;  /* 0x00000000ff037431 */ /* 0x000fe200000001ff */
[----:B------:R-:W-:Y:S02]  /*0990*/  MOV R5, R2 ;  /* 0x0000000200057202 */ /* 0x000fe40000000f00 */
[----:B------:R-:W-:-:S04]  /*09a0*/  MOV R2, R4 ;  /* 0x0000000400027202 */ /* 0x000fc80000000f00 */
[----:B------:R-:W-:Y:S05]  /*09b0*/  RET.REL.NODEC R2 `(_Z15square_elementsPfS_i) ;  /* 0xfffffff402907950 */ /* 0x000fea0003c3ffff */
.L_x_13:
[----:B------:R-:W-:-:S00]  /*09c0*/  BRA `(.L_x_13) ;  /* 0xfffffffc00fc7947 */ /* 0x000fc0000383ffff */
[----:B------:R-:W-:-:S00]  /*09d0*/  NOP ;  /* 0x0000000000007918 */ /* 0x000fc00000000000 */
        /* <DEDUP_REMOVED lines=10> */
.L_x_14:


//--------------------- .nv.shared._Z15square_elementsPfS_i --------------------------
	.section	.nv.shared._Z15square_elementsPfS_i,"aw",@nobits
	.sectionflags	@""
	.align	4
.nv.shared._Z15square_elementsPfS_i:
	.zero		1088


//--------------------- .nv.shared.reserved.0     --------------------------
	.section	.nv.shared.reserved.0,"aw",@nobits
	.weak		__nv_reservedSMEM_offset_0_alias
	.size		__nv_reservedSMEM_offset_0_alias, 0, 64
	.other		__nv_reservedSMEM_offset_0_alias,@"STO_CUDA_RESERVED_SHARED STV_DEFAULT"
__nv_reservedSMEM_offset_0_alias:
	.zero		0
	.zero		64


//--------------------- .nv.constant0._Z15square_elementsPfS_i --------------------------
	.section	.nv.constant0._Z15square_elementsPfS_i,"a",@progbits
	.sectionflags	@""
	.align	4
.nv.constant0._Z15square_elementsPfS_i:
	.zero		916


//--------------------- SYMBOLS --------------------------

	.type		.nv.reservedSmem.offset0,@object
	.size		.nv.reservedSmem.offset0,0x4
	.type		.nv.reservedSmem.cap,@object
	.size		.nv.reservedSmem.cap,0x4
